//
// Generated by NVIDIA NVVM Compiler
//
// Compiler Build ID: CL-36424714
// Cuda compilation tools, release 13.0, V13.0.88
// Based on NVVM 20.0.0
//

.version 9.0
.target sm_100
.address_size 64

	// .globl	_Z6reducePfS_
// _ZZ6reducePfS_E5sdata has been demoted

.visible .entry _Z6reducePfS_(
	.param .u64 .ptr .align 1 _Z6reducePfS__param_0,
	.param .u64 .ptr .align 1 _Z6reducePfS__param_1
)
{
	.reg .pred 	%p<6>;
	.reg .b32 	%r<25>;
	.reg .b32 	%f<9>;
	.reg .b64 	%rd<9>;
	// demoted variable
	.shared .align 4 .b8 _ZZ6reducePfS_E5sdata[1432];
	ld.param.u64 	%rd2, [_Z6reducePfS__param_0];
	ld.param.u64 	%rd1, [_Z6reducePfS__param_1];
	cvta.to.global.u64 	%rd3, %rd2;
	mov.u32 	%r1, %ctaid.x;
	mov.u32 	%r8, %nctaid.x;
	mov.u32 	%r2, %tid.x;
	mad.lo.s32 	%r9, %r8, %r2, %r1;
	mul.wide.s32 	%rd4, %r9, 4;
	add.s64 	%rd5, %rd3, %rd4;
	ld.global.f32 	%f3, [%rd5];
	shl.b32 	%r10, %r2, 2;
	mov.u32 	%r11, _ZZ6reducePfS_E5sdata;
	add.s32 	%r12, %r11, %r10;
	st.shared.f32 	[%r12], %f3;
	bar.sync 	0;
	mov.u32 	%r3, %ntid.x;
	setp.lt.u32 	%p1, %r3, 2;
	@%p1 bra 	$L__BB0_8;
	mov.b32 	%r24, 1;
$L__BB0_2:
	shl.b32 	%r5, %r24, 1;
	mul.lo.s32 	%r6, %r5, %r2;
	setp.ge.u32 	%p2, %r6, %r3;
	@%p2 bra 	$L__BB0_7;
	add.s32 	%r7, %r6, %r24;
	setp.ge.u32 	%p3, %r7, %r3;
	@%p3 bra 	$L__BB0_5;
	shl.b32 	%r18, %r7, 2;
	add.s32 	%r20, %r11, %r18;
	ld.shared.f32 	%f8, [%r20];
	bra.uni 	$L__BB0_6;
$L__BB0_5:
	shl.b32 	%r14, %r7, 2;
	add.s32 	%r16, %r11, %r14;
	mov.b32 	%r17, 0;
	st.shared.u32 	[%r16], %r17;
	mov.f32 	%f8, 0f00000000;
$L__BB0_6:
	shl.b32 	%r21, %r6, 2;
	add.s32 	%r23, %r11, %r21;
	ld.shared.f32 	%f5, [%r23];
	add.f32 	%f6, %f8, %f5;
	st.shared.f32 	[%r23], %f6;
$L__BB0_7:
	bar.sync 	0;
	setp.lt.u32 	%p4, %r5, %r3;
	mov.u32 	%r24, %r5;
	@%p4 bra 	$L__BB0_2;
$L__BB0_8:
	setp.ne.s32 	%p5, %r2, 0;
	@%p5 bra 	$L__BB0_10;
	ld.shared.f32 	%f7, [_ZZ6reducePfS_E5sdata];
	cvta.to.global.u64 	%rd6, %rd1;
	mul.wide.u32 	%rd7, %r1, 4;
	add.s64 	%rd8, %rd6, %rd7;
	st.global.f32 	[%rd8], %f7;
	bar.sync 	0;
$L__BB0_10:
	ret;

}


// ===== COMPILED SASS (sm_100) =====

	.target	sm_100

	.elftype	@"ET_EXEC"


//--------------------- .note.nv.tkinfo           --------------------------
	.section	.note.nv.tkinfo,"",@"SHT_NOTE"
	.sectionflags	@"SHF_NOTE_NV_TKINFO"
	.tkinfo
        /*0018*/ 	.word	0x00000002
        /*0030*/ 	.string	""
        /*0030*/ 	.string	"ptxas"
        /*0030*/ 	.string	"Cuda compilation tools, release 13.0, V13.0.88"
        /*0030*/ 	.string	"Build cuda_13.0.r13.0/compiler.36424714_0"
        /*0030*/ 	.string	"-arch sm_100 -m 64 "



//--------------------- .note.nv.cuinfo           --------------------------
	.section	.note.nv.cuinfo,"",@"SHT_NOTE"
	.sectionflags	@"SHF_NOTE_NV_CUINFO"
        /*0018*/ 	.short	0x0002
        /*001a*/ 	.short	0x0064
        /*001c*/ 	.short	0x0082
	.zero		2


//--------------------- .nv.info                  --------------------------
	.section	.nv.info,"",@"SHT_CUDA_INFO"
	.align	4


	//----- nvinfo : EIATTR_REGCOUNT
	.align		4
        /*0000*/ 	.byte	0x04, 0x2f
        /*0002*/ 	.short	(.L_1 - .L_0)
	.align		4
.L_0:
        /*0004*/ 	.word	index@(_Z6reducePfS_)
        /*0008*/ 	.word	0x0000000a


	//----- nvinfo : EIATTR_FRAME_SIZE
	.align		4
.L_1:
        /*000c*/ 	.byte	0x04, 0x11
        /*000e*/ 	.short	(.L_3 - .L_2)
	.align		4
.L_2:
        /*0010*/ 	.word	index@(_Z6reducePfS_)
        /*0014*/ 	.word	0x00000000


	//----- nvinfo : EIATTR_MIN_STACK_SIZE
	.align		4
.L_3:
        /*0018*/ 	.byte	0x04, 0x12
        /*001a*/ 	.short	(.L_5 - .L_4)
	.align		4
.L_4:
        /*001c*/ 	.word	index@(_Z6reducePfS_)
        /*0020*/ 	.word	0x00000000
.L_5:


//--------------------- .nv.compat                --------------------------
	.section	.nv.compat,"",@"SHT_CUDA_COMPAT_INFO"
	.align	4
        /*0000*/ 	.byte	0x02, 0x09, 0x00, 0x00, 0x02, 0x02, 0x01, 0x00, 0x02, 0x05, 0x05, 0x00, 0x03, 0x07, 0x01, 0x01
        /*0010*/ 	.byte	0x02, 0x03, 0x00, 0x00, 0x02, 0x06, 0x01, 0x00, 0x04, 0x0b, 0x08, 0x00, 0x09, 0x00, 0x00, 0x00
        /*0020*/ 	.byte	0x00, 0x00, 0x00, 0x00


//--------------------- .nv.info._Z6reducePfS_    --------------------------
	.section	.nv.info._Z6reducePfS_,"",@"SHT_CUDA_INFO"
	.sectionflags	@""
	.align	4


	//----- nvinfo : EIATTR_CUDA_API_VERSION
	.align		4
        /*0000*/ 	.byte	0x04, 0x37
        /*0002*/ 	.short	(.L_7 - .L_6)
.L_6:
        /*0004*/ 	.word	0x00000082


	//----- nvinfo : EIATTR_KPARAM_INFO
	.align		4
.L_7:
        /*0008*/ 	.byte	0x04, 0x17
        /*000a*/ 	.short	(.L_9 - .L_8)
.L_8:
        /*000c*/ 	.word	0x00000000
        /*0010*/ 	.short	0x0001
        /*0012*/ 	.short	0x0008
        /*0014*/ 	.byte	0x00, 0xf5, 0x21, 0x00


	//----- nvinfo : EIATTR_KPARAM_INFO
	.align		4
.L_9:
        /*0018*/ 	.byte	0x04, 0x17
        /*001a*/ 	.short	(.L_11 - .L_10)
.L_10:
        /*001c*/ 	.word	0x00000000
        /*0020*/ 	.short	0x0000
        /*0022*/ 	.short	0x0000
        /*0024*/ 	.byte	0x00, 0xf5, 0x21, 0x00


	//----- nvinfo : EIATTR_SPARSE_MMA_MASK
	.align		4
.L_11:
        /*0028*/ 	.byte	0x03, 0x50
        /*002a*/ 	.short	0x0000


	//----- nvinfo : EIATTR_MAXREG_COUNT
	.align		4
        /*002c*/ 	.byte	0x03, 0x1b
        /*002e*/ 	.short	0x00ff


	//----- nvinfo : EIATTR_NUM_BARRIERS
	.align		4
        /*0030*/ 	.byte	0x02, 0x4c
        /*0032*/ 	.byte	0x01
	.zero		1


	//----- nvinfo : EIATTR_MERCURY_ISA_VERSION
	.align		4
        /*0034*/ 	.byte	0x03, 0x5f
        /*0036*/ 	.short	0x0101


	//----- nvinfo : EIATTR_VRC_CTA_INIT_COUNT
	.align		4
        /*0038*/ 	.byte	0x02, 0x4a
	.zero		1
	.zero		1


	//----- nvinfo : EIATTR_EXIT_INSTR_OFFSETS
	.align		4
        /*003c*/ 	.byte	0x04, 0x1c
        /*003e*/ 	.short	(.L_13 - .L_12)


	//   ....[0]....
.L_12:
        /*0040*/ 	.word	0x00000280


	//   ....[1]....
        /*0044*/ 	.word	0x00000310


	//----- nvinfo : EIATTR_CRS_STACK_SIZE
	.align		4
.L_13:
        /*0048*/ 	.byte	0x04, 0x1e
        /*004a*/ 	.short	(.L_15 - .L_14)
.L_14:
        /*004c*/ 	.word	0x00000000


	//----- nvinfo : EIATTR_CBANK_PARAM_SIZE
	.align		4
.L_15:
        /*0050*/ 	.byte	0x03, 0x19
        /*0052*/ 	.short	0x0010


	//----- nvinfo : EIATTR_PARAM_CBANK
	.align		4
        /*0054*/ 	.byte	0x04, 0x0a
        /*0056*/ 	.short	(.L_17 - .L_16)
	.align		4
.L_16:
        /*0058*/ 	.word	index@(.nv.constant0._Z6reducePfS_)
        /*005c*/ 	.short	0x0380
        /*005e*/ 	.short	0x0010


	//----- nvinfo : EIATTR_SW_WAR
	.align		4
.L_17:
        /*0060*/ 	.byte	0x04, 0x36
        /*0062*/ 	.short	(.L_19 - .L_18)
.L_18:
        /*0064*/ 	.word	0x00000008
.L_19:


//--------------------- .nv.callgraph             --------------------------
	.section	.nv.callgraph,"",@"SHT_CUDA_CALLGRAPH"
	.align	4
	.sectionentsize	8
	.align		4
        /*0000*/ 	.word	0x00000000
	.align		4
        /*0004*/ 	.word	0xffffffff
	.align		4
        /*0008*/ 	.word	0x00000000
	.align		4
        /*000c*/ 	.word	0xfffffffe
	.align		4
        /*0010*/ 	.word	0x00000000
	.align		4
        /*0014*/ 	.word	0xfffffffd
	.align		4
        /*0018*/ 	.word	0x00000000
	.align		4
        /*001c*/ 	.word	0xfffffffc


//--------------------- .text._Z6reducePfS_       --------------------------
	.section	.text._Z6reducePfS_,"ax",@progbits
	.align	128
        .global         _Z6reducePfS_
        .type           _Z6reducePfS_,@function
        .size           _Z6reducePfS_,(.L_x_5 - _Z6reducePfS_)
        .other          _Z6reducePfS_,@"STO_CUDA_ENTRY STV_DEFAULT"
_Z6reducePfS_:
.text._Z6reducePfS_:
[----:B------:R-:W-:Y:S01]  /*0000*/  LDC R1, c[0x0][0x37c] ;  /* 0x0000df00ff017b82 */ /* 0x000fe20000000800 */
[----:B------:R-:W0:Y:S07]  /*0010*/  S2R R7, SR_CTAID.X ;  /* 0x0000000000077919 */ /* 0x000e2e0000002500 */
[----:B------:R-:W1:Y:S01]  /*0020*/  LDC.64 R2, c[0x0][0x380] ;  /* 0x0000e000ff027b82 */ /* 0x000e620000000a00 */
[----:B------:R-:W0:Y:S01]  /*0030*/  LDCU UR4, c[0x0][0x370] ;  /* 0x00006e00ff0477ac */ /* 0x000e220008000800 */
[----:B------:R-:W0:Y:S01]  /*0040*/  S2R R4, SR_TID.X ;  /* 0x0000000000047919 */ /* 0x000e220000002100 */
[----:B------:R-:W2:Y:S01]  /*0050*/  LDCU.64 UR8, c[0x0][0x358] ;  /* 0x00006b00ff0877ac */ /* 0x000ea20008000a00 */
[----:B0-----:R-:W-:-:S04]  /*0060*/  IMAD R5, R4, UR4, R7 ;  /* 0x0000000404057c24 */ /* 0x001fc8000f8e0207 */
[----:B-1----:R-:W-:-:S06]  /*0070*/  IMAD.WIDE R2, R5, 0x4, R2 ;  /* 0x0000000405027825 */ /* 0x002fcc00078e0202 */
[----:B--2---:R-:W2:Y:S01]  /*0080*/  LDG.E R2, desc[UR8][R2.64] ;  /* 0x0000000802027981 */ /* 0x004ea2000c1e1900 */
[----:B------:R-:W0:Y:S01]  /*0090*/  S2UR UR5, SR_CgaCtaId ;  /* 0x00000000000579c3 */ /* 0x000e220000008800 */
[----:B------:R-:W-:Y:S01]  /*00a0*/  UMOV UR4, 0x400 ;  /* 0x0000040000047882 */ /* 0x000fe20000000000 */
[----:B------:R-:W1:Y:S02]  /*00b0*/  LDCU UR7, c[0x0][0x360] ;  /* 0x00006c00ff0777ac */ /* 0x000e640008000800 */
[----:B-1----:R-:W-:Y:S02]  /*00c0*/  UISETP.GE.U32.AND UP0, UPT, UR7, 0x2, UPT ;  /* 0x000000020700788c */ /* 0x002fe4000bf06070 */
[----:B0-----:R-:W-:-:S06]  /*00d0*/  ULEA UR4, UR5, UR4, 0x18 ;  /* 0x0000000405047291 */ /* 0x001fcc000f8ec0ff */
[----:B------:R-:W-:-:S05]  /*00e0*/  LEA R5, R4, UR4, 0x2 ;  /* 0x0000000404057c11 */ /* 0x000fca000f8e10ff */
[----:B--2---:R0:W-:Y:S01]  /*00f0*/  STS [R5], R2 ;  /* 0x0000000205007388 */ /* 0x0041e20000000800 */
[----:B------:R-:W-:Y:S06]  /*0100*/  BAR.SYNC.DEFER_BLOCKING 0x0 ;  /* 0x0000000000007b1d */ /* 0x000fec0000010000 */
[----:B------:R-:W-:Y:S05]  /*0110*/  BRA.U !UP0, `(.L_x_0) ;  /* 0x0000000108547547 */ /* 0x000fea000b800000 */
[----:B------:R-:W-:-:S05]  /*0120*/  UMOV UR5, 0x1 ;  /* 0x0000000100057882 */ /* 0x000fca0000000000 */
.L_x_3:
[----:B------:R-:W-:Y:S01]  /*0130*/  USHF.L.U32 UR6, UR5, 0x1, URZ ;  /* 0x0000000105067899 */ /* 0x000fe200080006ff */
[----:B------:R-:W-:Y:S05]  /*0140*/  BSSY.RECONVERGENT B0, `(.L_x_1) ;  /* 0x000000e000007945 */ /* 0x000fea0003800200 */
[----:B-1----:R-:W-:-:S05]  /*0150*/  IMAD R3, R4, UR6, RZ ;  /* 0x0000000604037c24 */ /* 0x002fca000f8e02ff */
[----:B------:R-:W-:-:S13]  /*0160*/  ISETP.GE.U32.AND P0, PT, R3, UR7, PT ;  /* 0x0000000703007c0c */ /* 0x000fda000bf06070 */
[----:B------:R-:W-:Y:S05]  /*0170*/  @P0 BRA `(.L_x_2) ;  /* 0x0000000000280947 */ /* 0x000fea0003800000 */
[C---:B------:R-:W-:Y:S01]  /*0180*/  VIADD R0, R3.reuse, UR5 ;  /* 0x0000000503007c36 */ /* 0x040fe20008000000 */
[----:B------:R-:W-:-:S04]  /*0190*/  LEA R3, R3, UR4, 0x2 ;  /* 0x0000000403037c11 */ /* 0x000fc8000f8e10ff */
[C---:B------:R-:W-:Y:S02]  /*01a0*/  ISETP.GE.U32.AND P0, PT, R0.reuse, UR7, PT ;  /* 0x0000000700007c0c */ /* 0x040fe4000bf06070 */
[----:B------:R-:W-:-:S11]  /*01b0*/  LEA R0, R0, UR4, 0x2 ;  /* 0x0000000400007c11 */ /* 0x000fd6000f8e10ff */
[----:B0-----:R-:W-:Y:S04]  /*01c0*/  @!P0 LDS R2, [R0] ;  /* 0x0000000000028984 */ /* 0x001fe80000000800 */
[----:B------:R-:W-:Y:S04]  /*01d0*/  @P0 STS [R0], RZ ;  /* 0x000000ff00000388 */ /* 0x000fe80000000800 */
[----:B------:R-:W0:Y:S01]  /*01e0*/  LDS R5, [R3] ;  /* 0x0000000003057984 */ /* 0x000e220000000800 */
[----:B------:R-:W-:-:S05]  /*01f0*/  @P0 MOV R2, RZ ;  /* 0x000000ff00020202 */ /* 0x000fca0000000f00 */
[----:B0-----:R-:W-:-:S05]  /*0200*/  FADD R2, R5, R2 ;  /* 0x0000000205027221 */ /* 0x001fca0000000000 */
[----:B------:R1:W-:Y:S02]  /*0210*/  STS [R3], R2 ;  /* 0x0000000203007388 */ /* 0x0003e40000000800 */
.L_x_2:
[----:B------:R-:W-:Y:S05]  /*0220*/  BSYNC.RECONVERGENT B0 ;  /* 0x0000000000007941 */ /* 0x000fea0003800200 */
.L_x_1:
[----:B------:R-:W-:Y:S01]  /*0230*/  BAR.SYNC.DEFER_BLOCKING 0x0 ;  /* 0x0000000000007b1d */ /* 0x000fe20000010000 */
[----:B------:R-:W-:-:S05]  /*0240*/  UISETP.GE.U32.AND UP0, UPT, UR6, UR7, UPT ;  /* 0x000000070600728c */ /* 0x000fca000bf06070 */
[----:B------:R-:W-:-:S04]  /*0250*/  UMOV UR5, UR6 ;  /* 0x0000000600057c82 */ /* 0x000fc80008000000 */
[----:B------:R-:W-:Y:S05]  /*0260*/  BRA.U !UP0, `(.L_x_3) ;  /* 0xfffffffd08b07547 */ /* 0x000fea000b83ffff */
.L_x_0:
[----:B------:R-:W-:-:S13]  /*0270*/  ISETP.NE.AND P0, PT, R4, RZ, PT ;  /* 0x000000ff0400720c */ /* 0x000fda0003f05270 */
[----:B------:R-:W-:Y:S05]  /*0280*/  @P0 EXIT ;  /* 0x000000000000094d */ /* 0x000fea0003800000 */
[----:B------:R-:W2:Y:S01]  /*0290*/  S2UR UR5, SR_CgaCtaId ;  /* 0x00000000000579c3 */ /* 0x000ea20000008800 */
[----:B------:R-:W-:-:S07]  /*02a0*/  UMOV UR4, 0x400 ;  /* 0x0000040000047882 */ /* 0x000fce0000000000 */
[----:B01----:R-:W0:Y:S01]  /*02b0*/  LDC.64 R2, c[0x0][0x388] ;  /* 0x0000e200ff027b82 */ /* 0x003e220000000a00 */
[----:B--2---:R-:W-:Y:S01]  /*02c0*/  ULEA UR4, UR5, UR4, 0x18 ;  /* 0x0000000405047291 */ /* 0x004fe2000f8ec0ff */
[----:B0-----:R-:W-:-:S08]  /*02d0*/  IMAD.WIDE.U32 R2, R7, 0x4, R2 ;  /* 0x0000000407027825 */ /* 0x001fd000078e0002 */
[----:B------:R-:W0:Y:S04]  /*02e0*/  LDS R5, [UR4] ;  /* 0x00000004ff057984 */ /* 0x000e280008000800 */
[----:B0-----:R-:W-:Y:S01]  /*02f0*/  STG.E desc[UR8][R2.64], R5 ;  /* 0x0000000502007986 */ /* 0x001fe2000c101908 */
[----:B------:R-:W-:Y:S06]  /*0300*/  BAR.SYNC.DEFER_BLOCKING 0x0 ;  /* 0x0000000000007b1d */ /* 0x000fec0000010000 */
[----:B------:R-:W-:Y:S05]  /*0310*/  EXIT ;  /* 0x000000000000794d */ /* 0x000fea0003800000 */
.L_x_4:
[----:B------:R-:W-:-:S00]  /*0320*/  BRA `(.L_x_4) ;  /* 0xfffffffc00fc7947 */ /* 0x000fc0000383ffff */
[----:B------:R-:W-:-:S00]  /*0330*/  NOP ;  /* 0x0000000000007918 */ /* 0x000fc00000000000 */
        /* <DEDUP_REMOVED lines=12> */
.L_x_5:


//--------------------- .nv.shared._Z6reducePfS_  --------------------------
	.section	.nv.shared._Z6reducePfS_,"aw",@nobits
	.sectionflags	@""
	.align	4
.nv.shared._Z6reducePfS_:
	.zero		2456


//--------------------- .nv.shared.reserved.0     --------------------------
	.section	.nv.shared.reserved.0,"aw",@nobits
	.weak		__nv_reservedSMEM_offset_0_alias
	.size		__nv_reservedSMEM_offset_0_alias, 0, 64
	.other		__nv_reservedSMEM_offset_0_alias,@"STO_CUDA_RESERVED_SHARED STV_DEFAULT"
__nv_reservedSMEM_offset_0_alias:
	.zero		0
	.zero		64


//--------------------- .nv.constant0._Z6reducePfS_ --------------------------
	.section	.nv.constant0._Z6reducePfS_,"a",@progbits
	.sectionflags	@""
	.align	4
.nv.constant0._Z6reducePfS_:
	.zero		912


//--------------------- SYMBOLS --------------------------

	.type		.nv.reservedSmem.offset0,@object
	.size		.nv.reservedSmem.offset0,0x4
	.type		.nv.reservedSmem.cap,@object
	.size		.nv.reservedSmem.cap,0x4
